//
// Generated by NVIDIA NVVM Compiler
//
// Compiler Build ID: CL-36424714
// Cuda compilation tools, release 13.0, V13.0.88
// Based on NVVM 20.0.0
//

.version 9.0
.target sm_100
.address_size 64

	// .globl	_Z6KernelP6float2S0_S0_

.visible .entry _Z6KernelP6float2S0_S0_(
	.param .u64 .ptr .align 1 _Z6KernelP6float2S0_S0__param_0,
	.param .u64 .ptr .align 1 _Z6KernelP6float2S0_S0__param_1,
	.param .u64 .ptr .align 1 _Z6KernelP6float2S0_S0__param_2
)
{
	.reg .pred 	%p<2>;
	.reg .b32 	%r<12>;
	.reg .b32 	%f<77>;
	.reg .b64 	%rd<25>;

	ld.param.u64 	%rd8, [_Z6KernelP6float2S0_S0__param_0];
	ld.param.u64 	%rd9, [_Z6KernelP6float2S0_S0__param_1];
	ld.param.u64 	%rd10, [_Z6KernelP6float2S0_S0__param_2];
	cvta.to.global.u64 	%rd11, %rd9;
	cvta.to.global.u64 	%rd12, %rd8;
	cvta.to.global.u64 	%rd13, %rd10;
	mov.u32 	%r1, %tid.x;
	mov.u32 	%r2, %tid.y;
	mov.u32 	%r3, %ctaid.x;
	mov.u32 	%r4, %ctaid.y;
	shl.b32 	%r5, %r3, 4;
	add.s32 	%r6, %r5, %r1;
	shl.b32 	%r7, %r2, 6;
	shl.b32 	%r8, %r4, 10;
	add.s32 	%r9, %r8, %r7;
	add.s32 	%r10, %r9, %r6;
	add.s32 	%r11, %r10, 32;
	mul.wide.u32 	%rd14, %r10, 8;
	add.s64 	%rd1, %rd13, %rd14;
	mul.wide.u32 	%rd15, %r11, 8;
	add.s64 	%rd2, %rd13, %rd15;
	ld.global.v2.f32 	{%f76, %f75}, [%rd2];
	ld.global.v2.f32 	{%f74, %f73}, [%rd1];
	mul.wide.u32 	%rd16, %r6, 8;
	add.s64 	%rd17, %rd16, %rd12;
	add.s64 	%rd3, %rd17, 1024;
	mul.wide.u32 	%rd18, %r4, 128;
	mul.wide.u32 	%rd19, %r2, 8;
	add.s64 	%rd20, %rd18, %rd19;
	add.s64 	%rd21, %rd20, %rd11;
	add.s64 	%rd4, %rd21, 1024;
	mov.b64 	%rd24, 0;
$L__BB0_1:
	add.s64 	%rd22, %rd3, %rd24;
	ld.global.v2.f32 	{%f13, %f14}, [%rd22+-1024];
	add.s64 	%rd23, %rd4, %rd24;
	ld.global.v2.f32 	{%f15, %f16}, [%rd23+-1024];
	fma.rn.f32 	%f17, %f13, %f15, %f74;
	fma.rn.f32 	%f18, %f13, %f16, %f73;
	fma.rn.f32 	%f19, %f14, %f15, %f76;
	fma.rn.f32 	%f20, %f14, %f16, %f75;
	ld.global.v2.f32 	{%f21, %f22}, [%rd22+-768];
	ld.global.v2.f32 	{%f23, %f24}, [%rd23+-768];
	fma.rn.f32 	%f25, %f21, %f23, %f17;
	fma.rn.f32 	%f26, %f21, %f24, %f18;
	fma.rn.f32 	%f27, %f22, %f23, %f19;
	fma.rn.f32 	%f28, %f22, %f24, %f20;
	ld.global.v2.f32 	{%f29, %f30}, [%rd22+-512];
	ld.global.v2.f32 	{%f31, %f32}, [%rd23+-512];
	fma.rn.f32 	%f33, %f29, %f31, %f25;
	fma.rn.f32 	%f34, %f29, %f32, %f26;
	fma.rn.f32 	%f35, %f30, %f31, %f27;
	fma.rn.f32 	%f36, %f30, %f32, %f28;
	ld.global.v2.f32 	{%f37, %f38}, [%rd22+-256];
	ld.global.v2.f32 	{%f39, %f40}, [%rd23+-256];
	fma.rn.f32 	%f41, %f37, %f39, %f33;
	fma.rn.f32 	%f42, %f37, %f40, %f34;
	fma.rn.f32 	%f43, %f38, %f39, %f35;
	fma.rn.f32 	%f44, %f38, %f40, %f36;
	ld.global.v2.f32 	{%f45, %f46}, [%rd22];
	ld.global.v2.f32 	{%f47, %f48}, [%rd23];
	fma.rn.f32 	%f49, %f45, %f47, %f41;
	fma.rn.f32 	%f50, %f45, %f48, %f42;
	fma.rn.f32 	%f51, %f46, %f47, %f43;
	fma.rn.f32 	%f52, %f46, %f48, %f44;
	ld.global.v2.f32 	{%f53, %f54}, [%rd22+256];
	ld.global.v2.f32 	{%f55, %f56}, [%rd23+256];
	fma.rn.f32 	%f57, %f53, %f55, %f49;
	fma.rn.f32 	%f58, %f53, %f56, %f50;
	fma.rn.f32 	%f59, %f54, %f55, %f51;
	fma.rn.f32 	%f60, %f54, %f56, %f52;
	ld.global.v2.f32 	{%f61, %f62}, [%rd22+512];
	ld.global.v2.f32 	{%f63, %f64}, [%rd23+512];
	fma.rn.f32 	%f65, %f61, %f63, %f57;
	fma.rn.f32 	%f66, %f61, %f64, %f58;
	fma.rn.f32 	%f67, %f62, %f63, %f59;
	fma.rn.f32 	%f68, %f62, %f64, %f60;
	ld.global.v2.f32 	{%f69, %f70}, [%rd22+768];
	ld.global.v2.f32 	{%f71, %f72}, [%rd23+768];
	fma.rn.f32 	%f74, %f69, %f71, %f65;
	fma.rn.f32 	%f73, %f69, %f72, %f66;
	fma.rn.f32 	%f76, %f70, %f71, %f67;
	fma.rn.f32 	%f75, %f70, %f72, %f68;
	add.s64 	%rd24, %rd24, 2048;
	setp.ne.s64 	%p1, %rd24, 16384;
	@%p1 bra 	$L__BB0_1;
	st.global.v2.f32 	[%rd1], {%f74, %f73};
	st.global.v2.f32 	[%rd2], {%f76, %f75};
	ret;

}


// ===== COMPILED SASS (sm_100) =====

	.target	sm_100

	.elftype	@"ET_EXEC"


//--------------------- .note.nv.tkinfo           --------------------------
	.section	.note.nv.tkinfo,"",@"SHT_NOTE"
	.sectionflags	@"SHF_NOTE_NV_TKINFO"
	.tkinfo
        /*0018*/ 	.word	0x00000002
        /*0030*/ 	.string	""
        /*0030*/ 	.string	"ptxas"
        /*0030*/ 	.string	"Cuda compilation tools, release 13.0, V13.0.88"
        /*0030*/ 	.string	"Build cuda_13.0.r13.0/compiler.36424714_0"
        /*0030*/ 	.string	"-arch sm_100 -m 64 "



//--------------------- .note.nv.cuinfo           --------------------------
	.section	.note.nv.cuinfo,"",@"SHT_NOTE"
	.sectionflags	@"SHF_NOTE_NV_CUINFO"
        /*0018*/ 	.short	0x0002
        /*001a*/ 	.short	0x0064
        /*001c*/ 	.short	0x0082
	.zero		2


//--------------------- .nv.info                  --------------------------
	.section	.nv.info,"",@"SHT_CUDA_INFO"
	.align	4


	//----- nvinfo : EIATTR_REGCOUNT
	.align		4
        /*0000*/ 	.byte	0x04, 0x2f
        /*0002*/ 	.short	(.L_1 - .L_0)
	.align		4
.L_0:
        /*0004*/ 	.word	index@(_Z6KernelP6float2S0_S0_)
        /*0008*/ 	.word	0x00000020


	//----- nvinfo : EIATTR_FRAME_SIZE
	.align		4
.L_1:
        /*000c*/ 	.byte	0x04, 0x11
        /*000e*/ 	.short	(.L_3 - .L_2)
	.align		4
.L_2:
        /*0010*/ 	.word	index@(_Z6KernelP6float2S0_S0_)
        /*0014*/ 	.word	0x00000000


	//----- nvinfo : EIATTR_MIN_STACK_SIZE
	.align		4
.L_3:
        /*0018*/ 	.byte	0x04, 0x12
        /*001a*/ 	.short	(.L_5 - .L_4)
	.align		4
.L_4:
        /*001c*/ 	.word	index@(_Z6KernelP6float2S0_S0_)
        /*0020*/ 	.word	0x00000000
.L_5:


//--------------------- .nv.compat                --------------------------
	.section	.nv.compat,"",@"SHT_CUDA_COMPAT_INFO"
	.align	4
        /*0000*/ 	.byte	0x02, 0x09, 0x00, 0x00, 0x02, 0x02, 0x01, 0x00, 0x02, 0x05, 0x05, 0x00, 0x03, 0x07, 0x01, 0x01
        /*0010*/ 	.byte	0x02, 0x03, 0x00, 0x00, 0x02, 0x06, 0x01, 0x00, 0x04, 0x0b, 0x08, 0x00, 0x09, 0x00, 0x00, 0x00
        /*0020*/ 	.byte	0x00, 0x00, 0x00, 0x00


//--------------------- .nv.info._Z6KernelP6float2S0_S0_ --------------------------
	.section	.nv.info._Z6KernelP6float2S0_S0_,"",@"SHT_CUDA_INFO"
	.sectionflags	@""
	.align	4


	//----- nvinfo : EIATTR_CUDA_API_VERSION
	.align		4
        /*0000*/ 	.byte	0x04, 0x37
        /*0002*/ 	.short	(.L_7 - .L_6)
.L_6:
        /*0004*/ 	.word	0x00000082


	//----- nvinfo : EIATTR_KPARAM_INFO
	.align		4
.L_7:
        /*0008*/ 	.byte	0x04, 0x17
        /*000a*/ 	.short	(.L_9 - .L_8)
.L_8:
        /*000c*/ 	.word	0x00000000
        /*0010*/ 	.short	0x0002
        /*0012*/ 	.short	0x0010
        /*0014*/ 	.byte	0x00, 0xf5, 0x21, 0x00


	//----- nvinfo : EIATTR_KPARAM_INFO
	.align		4
.L_9:
        /*0018*/ 	.byte	0x04, 0x17
        /*001a*/ 	.short	(.L_11 - .L_10)
.L_10:
        /*001c*/ 	.word	0x00000000
        /*0020*/ 	.short	0x0001
        /*0022*/ 	.short	0x0008
        /*0024*/ 	.byte	0x00, 0xf5, 0x21, 0x00


	//----- nvinfo : EIATTR_KPARAM_INFO
	.align		4
.L_11:
        /*0028*/ 	.byte	0x04, 0x17
        /*002a*/ 	.short	(.L_13 - .L_12)
.L_12:
        /*002c*/ 	.word	0x00000000
        /*0030*/ 	.short	0x0000
        /*0032*/ 	.short	0x0000
        /*0034*/ 	.byte	0x00, 0xf5, 0x21, 0x00


	//----- nvinfo : EIATTR_SPARSE_MMA_MASK
	.align		4
.L_13:
        /*0038*/ 	.byte	0x03, 0x50
        /*003a*/ 	.short	0x0000


	//----- nvinfo : EIATTR_MAXREG_COUNT
	.align		4
        /*003c*/ 	.byte	0x03, 0x1b
        /*003e*/ 	.short	0x00ff


	//----- nvinfo : EIATTR_MERCURY_ISA_VERSION
	.align		4
        /*0040*/ 	.byte	0x03, 0x5f
        /*0042*/ 	.short	0x0101


	//----- nvinfo : EIATTR_VRC_CTA_INIT_COUNT
	.align		4
        /*0044*/ 	.byte	0x02, 0x4a
	.zero		1
	.zero		1


	//----- nvinfo : EIATTR_EXIT_INSTR_OFFSETS
	.align		4
        /*0048*/ 	.byte	0x04, 0x1c
        /*004a*/ 	.short	(.L_15 - .L_14)


	//   ....[0]....
.L_14:
        /*004c*/ 	.word	0x00000e30


	//----- nvinfo : EIATTR_CBANK_PARAM_SIZE
	.align		4
.L_15:
        /*0050*/ 	.byte	0x03, 0x19
        /*0052*/ 	.short	0x0018


	//----- nvinfo : EIATTR_PARAM_CBANK
	.align		4
        /*0054*/ 	.byte	0x04, 0x0a
        /*0056*/ 	.short	(.L_17 - .L_16)
	.align		4
.L_16:
        /*0058*/ 	.word	index@(.nv.constant0._Z6KernelP6float2S0_S0_)
        /*005c*/ 	.short	0x0380
        /*005e*/ 	.short	0x0018


	//----- nvinfo : EIATTR_SW_WAR
	.align		4
.L_17:
        /*0060*/ 	.byte	0x04, 0x36
        /*0062*/ 	.short	(.L_19 - .L_18)
.L_18:
        /*0064*/ 	.word	0x00000008
.L_19:


//--------------------- .nv.callgraph             --------------------------
	.section	.nv.callgraph,"",@"SHT_CUDA_CALLGRAPH"
	.align	4
	.sectionentsize	8
	.align		4
        /*0000*/ 	.word	0x00000000
	.align		4
        /*0004*/ 	.word	0xffffffff
	.align		4
        /*0008*/ 	.word	0x00000000
	.align		4
        /*000c*/ 	.word	0xfffffffe
	.align		4
        /*0010*/ 	.word	0x00000000
	.align		4
        /*0014*/ 	.word	0xfffffffd
	.align		4
        /*0018*/ 	.word	0x00000000
	.align		4
        /*001c*/ 	.word	0xfffffffc


//--------------------- .text._Z6KernelP6float2S0_S0_ --------------------------
	.section	.text._Z6KernelP6float2S0_S0_,"ax",@progbits
	.align	128
        .global         _Z6KernelP6float2S0_S0_
        .type           _Z6KernelP6float2S0_S0_,@function
        .size           _Z6KernelP6float2S0_S0_,(.L_x_2 - _Z6KernelP6float2S0_S0_)
        .other          _Z6KernelP6float2S0_S0_,@"STO_CUDA_ENTRY STV_DEFAULT"
_Z6KernelP6float2S0_S0_:
.text._Z6KernelP6float2S0_S0_:
[----:B------:R-:W-:Y:S01]  /*0000*/  LDC R1, c[0x0][0x37c] ;  /* 0x0000df00ff017b82 */ /* 0x000fe20000000800 */
[----:B------:R-:W0:Y:S07]  /*0010*/  S2R R13, SR_TID.X ;  /* 0x00000000000d7919 */ /* 0x000e2e0000002100 */
[----:B------:R-:W1:Y:S01]  /*0020*/  LDC.64 R2, c[0x0][0x390] ;  /* 0x0000e400ff027b82 */ /* 0x000e620000000a00 */
[----:B------:R-:W2:Y:S01]  /*0030*/  LDCU.64 UR6, c[0x0][0x358] ;  /* 0x00006b00ff0677ac */ /* 0x000ea20008000a00 */
[----:B------:R-:W0:Y:S01]  /*0040*/  S2R R0, SR_CTAID.X ;  /* 0x0000000000007919 */ /* 0x000e220000002500 */
[----:B------:R-:W3:Y:S01]  /*0050*/  LDCU.64 UR4, c[0x0][0x388] ;  /* 0x00007100ff0477ac */ /* 0x000ee20008000a00 */
[----:B------:R-:W4:Y:S04]  /*0060*/  S2R R6, SR_TID.Y ;  /* 0x0000000000067919 */ /* 0x000f280000002200 */
[----:B------:R-:W3:Y:S01]  /*0070*/  LDC.64 R10, c[0x0][0x380] ;  /* 0x0000e000ff0a7b82 */ /* 0x000ee20000000a00 */
[----:B------:R-:W4:Y:S01]  /*0080*/  S2R R15, SR_CTAID.Y ;  /* 0x00000000000f7919 */ /* 0x000f220000002600 */
[----:B0-----:R-:W-:-:S02]  /*0090*/  LEA R13, R0, R13, 0x4 ;  /* 0x0000000d000d7211 */ /* 0x001fc400078e20ff */
[----:B----4-:R-:W-:-:S04]  /*00a0*/  LEA R0, R15, R6, 0x4 ;  /* 0x000000060f007211 */ /* 0x010fc800078e20ff */
[----:B------:R-:W-:-:S04]  /*00b0*/  LEA R5, R0, R13, 0x6 ;  /* 0x0000000d00057211 */ /* 0x000fc800078e30ff */
[C---:B------:R-:W-:Y:S01]  /*00c0*/  IADD3 R7, PT, PT, R5.reuse, 0x20, RZ ;  /* 0x0000002005077810 */ /* 0x040fe20007ffe0ff */
[----:B-1----:R-:W-:-:S04]  /*00d0*/  IMAD.WIDE.U32 R4, R5, 0x8, R2 ;  /* 0x0000000805047825 */ /* 0x002fc800078e0002 */
[----:B------:R-:W-:Y:S01]  /*00e0*/  IMAD.WIDE.U32 R2, R7, 0x8, R2 ;  /* 0x0000000807027825 */ /* 0x000fe200078e0002 */
[----:B--2---:R0:W5:Y:S04]  /*00f0*/  LDG.E.64 R8, desc[UR6][R4.64] ;  /* 0x0000000604087981 */ /* 0x004168000c1e1b00 */
[----:B------:R0:W5:Y:S01]  /*0100*/  LDG.E.64 R24, desc[UR6][R2.64] ;  /* 0x0000000602187981 */ /* 0x000162000c1e1b00 */
[----:B------:R-:W-:-:S04]  /*0110*/  IMAD.WIDE.U32 R6, R6, 0x8, RZ ;  /* 0x0000000806067825 */ /* 0x000fc800078e00ff */
[----:B------:R-:W-:-:S03]  /*0120*/  IMAD.WIDE.U32 R6, R15, 0x80, R6 ;  /* 0x000000800f067825 */ /* 0x000fc600078e0006 */
[----:B---3--:R-:W-:Y:S01]  /*0130*/  IADD3 R26, P0, PT, R6, UR4, RZ ;  /* 0x00000004061a7c10 */ /* 0x008fe2000ff1e0ff */
[----:B------:R-:W-:-:S03]  /*0140*/  UMOV UR4, URZ ;  /* 0x000000ff00047c82 */ /* 0x000fc60008000000 */
[----:B------:R-:W-:Y:S01]  /*0150*/  IADD3.X R28, PT, PT, R7, UR5, RZ, P0, !PT ;  /* 0x00000005071c7c10 */ /* 0x000fe200087fe4ff */
[----:B------:R-:W-:Y:S01]  /*0160*/  IMAD.WIDE.U32 R6, R13, 0x8, R10 ;  /* 0x000000080d067825 */ /* 0x000fe200078e000a */
[----:B0-----:R-:W-:-:S07]  /*0170*/  UMOV UR5, URZ ;  /* 0x000000ff00057c82 */ /* 0x001fce0008000000 */
.L_x_0:
[----:B------:R-:W-:Y:S02]  /*0180*/  IADD3 R20, P0, PT, R6, UR4, RZ ;  /* 0x0000000406147c10 */ /* 0x000fe4000ff1e0ff */
[----:B------:R-:W-:Y:S02]  /*0190*/  IADD3 R22, P1, PT, R26, UR4, RZ ;  /* 0x000000041a167c10 */ /* 0x000fe4000ff3e0ff */
[----:B------:R-:W-:Y:S02]  /*01a0*/  IADD3.X R21, PT, PT, R7, UR5, RZ, P0, !PT ;  /* 0x0000000507157c10 */ /* 0x000fe400087fe4ff */
[----:B------:R-:W-:-:S03]  /*01b0*/  IADD3.X R23, PT, PT, R28, UR5, RZ, P1, !PT ;  /* 0x000000051c177c10 */ /* 0x000fc60008ffe4ff */
[----:B------:R-:W2:Y:S04]  /*01c0*/  LDG.E.64 R12, desc[UR6][R20.64] ;  /* 0x00000006140c7981 */ /* 0x000ea8000c1e1b00 */
[----:B------:R-:W2:Y:S04]  /*01d0*/  LDG.E.64 R10, desc[UR6][R22.64] ;  /* 0x00000006160a7981 */ /* 0x000ea8000c1e1b00 */
[----:B------:R-:W3:Y:S04]  /*01e0*/  LDG.E.64 R16, desc[UR6][R20.64+0x100] ;  /* 0x0001000614107981 */ /* 0x000ee8000c1e1b00 */
[----:B------:R-:W3:Y:S04]  /*01f0*/  LDG.E.64 R14, desc[UR6][R22.64+0x100] ;  /* 0x00010006160e7981 */ /* 0x000ee8000c1e1b00 */
[----:B------:R-:W4:Y:S01]  /*0200*/  LDG.E.64 R18, desc[UR6][R20.64+0x200] ;  /* 0x0002000614127981 */ /* 0x000f22000c1e1b00 */
[CC--:B--2--5:R-:W-:Y:S01]  /*0210*/  FFMA R27, R12.reuse, R10.reuse, R8 ;  /* 0x0000000a0c1b7223 */ /* 0x0e4fe20000000008 */
[-C--:B------:R-:W-:Y:S01]  /*0220*/  FFMA R12, R12, R11.reuse, R9 ;  /* 0x0000000b0c0c7223 */ /* 0x080fe20000000009 */
[C---:B------:R-:W-:Y:S01]  /*0230*/  FFMA R10, R13.reuse, R10, R24 ;  /* 0x0000000a0d0a7223 */ /* 0x040fe20000000018 */
[----:B------:R-:W4:Y:S01]  /*0240*/  LDG.E.64 R8, desc[UR6][R22.64+0x200] ;  /* 0x0002000616087981 */ /* 0x000f22000c1e1b00 */
[----:B------:R-:W-:Y:S01]  /*0250*/  FFMA R0, R13, R11, R25 ;  /* 0x0000000b0d007223 */ /* 0x000fe20000000019 */
[CC--:B---3--:R-:W-:Y:S01]  /*0260*/  FFMA R27, R16.reuse, R14.reuse, R27 ;  /* 0x0000000e101b7223 */ /* 0x0c8fe2000000001b */
[-C--:B------:R-:W-:Y:S01]  /*0270*/  FFMA R16, R16, R15.reuse, R12 ;  /* 0x0000000f10107223 */ /* 0x080fe2000000000c */
[C---:B------:R-:W-:Y:S01]  /*0280*/  FFMA R14, R17.reuse, R14, R10 ;  /* 0x0000000e110e7223 */ /* 0x040fe2000000000a */
[----:B------:R-:W2:Y:S04]  /*0290*/  LDG.E.64 R12, desc[UR6][R20.64+0x300] ;  /* 0x00030006140c7981 */ /* 0x000ea8000c1e1b00 */
[----:B------:R-:W2:Y:S01]  /*02a0*/  LDG.E.64 R10, desc[UR6][R22.64+0x300] ;  /* 0x00030006160a7981 */ /* 0x000ea2000c1e1b00 */
[----:B------:R-:W-:Y:S01]  /*02b0*/  FFMA R0, R17, R15, R0 ;  /* 0x0000000f11007223 */ /* 0x000fe20000000000 */
[CC--:B----4-:R-:W-:Y:S01]  /*02c0*/  FFMA R27, R18.reuse, R8.reuse, R27 ;  /* 0x00000008121b7223 */ /* 0x0d0fe2000000001b */
[-C--:B------:R-:W-:Y:S01]  /*02d0*/  FFMA R18, R18, R9.reuse, R16 ;  /* 0x0000000912127223 */ /* 0x080fe20000000010 */
[C---:B------:R-:W-:Y:S01]  /*02e0*/  FFMA R8, R19.reuse, R8, R14 ;  /* 0x0000000813087223 */ /* 0x040fe2000000000e */
[----:B------:R-:W3:Y:S04]  /*02f0*/  LDG.E.64 R16, desc[UR6][R20.64+0x400] ;  /* 0x0004000614107981 */ /* 0x000ee8000c1e1b00 */
[----:B------:R-:W3:Y:S01]  /*0300*/  LDG.E.64 R14, desc[UR6][R22.64+0x400] ;  /* 0x00040006160e7981 */ /* 0x000ee2000c1e1b00 */
[----:B------:R-:W-:Y:S01]  /*0310*/  FFMA R0, R19, R9, R0 ;  /* 0x0000000913007223 */ /* 0x000fe20000000000 */
[CC--:B--2---:R-:W-:Y:S01]  /*0320*/  FFMA R27, R12.reuse, R10.reuse, R27 ;  /* 0x0000000a0c1b7223 */ /* 0x0c4fe2000000001b */
[-C--:B------:R-:W-:Y:S01]  /*0330*/  FFMA R12, R12, R11.reuse, R18 ;  /* 0x0000000b0c0c7223 */ /* 0x080fe20000000012 */
[C---:B------:R-:W-:Y:S01]  /*0340*/  FFMA R10, R13.reuse, R10, R8 ;  /* 0x0000000a0d0a7223 */ /* 0x040fe20000000008 */
[----:B------:R-:W2:Y:S04]  /*0350*/  LDG.E.64 R18, desc[UR6][R20.64+0x500] ;  /* 0x0005000614127981 */ /* 0x000ea8000c1e1b00 */
[----:B------:R-:W2:Y:S01]  /*0360*/  LDG.E.64 R8, desc[UR6][R22.64+0x500] ;  /* 0x0005000616087981 */ /* 0x000ea2000c1e1b00 */
[----:B------:R-:W-:Y:S01]  /*0370*/  FFMA R0, R13, R11, R0 ;  /* 0x0000000b0d007223 */ /* 0x000fe20000000000 */
[CC--:B---3--:R-:W-:Y:S01]  /*0380*/  FFMA R27, R16.reuse, R14.reuse, R27 ;  /* 0x0000000e101b7223 */ /* 0x0c8fe2000000001b */
        /* <DEDUP_REMOVED lines=116> */
[----:B------:R-:W-:-:S02]  /*0ad0*/  FFMA R0, R19, R9, R0 ;  /* 0x0000000913007223 */ /* 0x000fc40000000000 */
[----:B------:R-:W2:Y:S04]  /*0ae0*/  LDG.E.64 R8, desc[UR6][R20.64+0x1900] ;  /* 0x0019000614087981 */ /* 0x000ea8000c1e1b00 */
[----:B------:R-:W2:Y:S01]  /*0af0*/  LDG.E.64 R18, desc[UR6][R22.64+0x1900] ;  /* 0x0019000616127981 */ /* 0x000ea2000c1e1b00 */
        /* <DEDUP_REMOVED lines=9> */
[----:B------:R-:W-:Y:S01]  /*0b90*/  FFMA R0, R9, R19, R0 ;  /* 0x0000001309007223 */ /* 0x000fe20000000000 */
        /* <DEDUP_REMOVED lines=9> */
[C---:B------:R-:W-:Y:S01]  /*0c30*/  FFMA R16, R13.reuse, R18, R16 ;  /* 0x000000120d107223 */ /* 0x040fe20000000010 */
[-C--:B------:R-:W-:Y:S01]  /*0c40*/  FFMA R0, R12, R19.reuse, R14 ;  /* 0x000000130c007223 */ /* 0x080fe2000000000e */
[----:B------:R-:W-:Y:S01]  /*0c50*/  FFMA R29, R13, R19, R24 ;  /* 0x000000130d1d7223 */ /* 0x000fe20000000018 */
[----:B------:R-:W2:Y:S04]  /*0c60*/  LDG.E.64 R14, desc[UR6][R22.64+0x1d00] ;  /* 0x001d0006160e7981 */ /* 0x000ea8000c1e1b00 */
[----:B------:R-:W2:Y:S04]  /*0c70*/  LDG.E.64 R12, desc[UR6][R20.64+0x1d00] ;  /* 0x001d0006140c7981 */ /* 0x000ea8000c1e1b00 */
[----:B------:R-:W4:Y:S01]  /*0c80*/  LDG.E.64 R18, desc[UR6][R22.64+0x1e00] ;  /* 0x001e000616127981 */ /* 0x000f22000c1e1b00 */
[-C--:B---3--:R-:W-:Y:S01]  /*0c90*/  FFMA R27, R8, R10.reuse, R25 ;  /* 0x0000000a081b7223 */ /* 0x088fe20000000019 */
[----:B------:R-:W-:-:S02]  /*0ca0*/  FFMA R10, R9, R10, R16 ;  /* 0x0000000a090a7223 */ /* 0x000fc40000000010 */
[----:B------:R-:W3:Y:S04]  /*0cb0*/  LDG.E.64 R24, desc[UR6][R22.64+0x1f00] ;  /* 0x001f000616187981 */ /* 0x000ee8000c1e1b00 */
[----:B------:R-:W4:Y:S04]  /*0cc0*/  LDG.E.64 R16, desc[UR6][R20.64+0x1e00] ;  /* 0x001e000614107981 */ /* 0x000f28000c1e1b00 */
[----:B------:R-:W3:Y:S01]  /*0cd0*/  LDG.E.64 R20, desc[UR6][R20.64+0x1f00] ;  /* 0x001f000614147981 */ /* 0x000ee2000c1e1b00 */
[----:B------:R-:W-:Y:S01]  /*0ce0*/  UIADD3 UR4, UP0, UPT, UR4, 0x2000, URZ ;  /* 0x0000200004047890 */ /* 0x000fe2000ff1e0ff */
[----:B------:R-:W-:-:S03]  /*0cf0*/  FFMA R0, R8, R11, R0 ;  /* 0x0000000b08007223 */ /* 0x000fc60000000000 */
[----:B------:R-:W-:Y:S02]  /*0d00*/  UIADD3.X UR5, UPT, UPT, URZ, UR5, URZ, UP0, !UPT ;  /* 0x00000005ff057290 */ /* 0x000fe400087fe4ff */
[----:B------:R-:W-:Y:S01]  /*0d10*/  UISETP.NE.U32.AND UP0, UPT, UR4, 0x4000, UPT ;  /* 0x000040000400788c */ /* 0x000fe2000bf05070 */
[----:B------:R-:W-:Y:S01]  /*0d20*/  FFMA R8, R9, R11, R29 ;  /* 0x0000000b09087223 */ /* 0x000fe2000000001d */
[CC--:B--2---:R-:W-:Y:S02]  /*0d30*/  FFMA R27, R12.reuse, R14.reuse, R27 ;  /* 0x0000000e0c1b7223 */ /* 0x0c4fe4000000001b */
[----:B------:R-:W-:Y:S01]  /*0d40*/  UISETP.NE.AND.EX UP0, UPT, UR5, URZ, UPT, UP0 ;  /* 0x000000ff0500728c */ /* 0x000fe2000bf05300 */
[-C--:B------:R-:W-:Y:S01]  /*0d50*/  FFMA R0, R12, R15.reuse, R0 ;  /* 0x0000000f0c007223 */ /* 0x080fe20000000000 */
[C---:B------:R-:W-:Y:S01]  /*0d60*/  FFMA R10, R13.reuse, R14, R10 ;  /* 0x0000000e0d0a7223 */ /* 0x040fe2000000000a */
[----:B------:R-:W-:Y:S01]  /*0d70*/  FFMA R8, R13, R15, R8 ;  /* 0x0000000f0d087223 */ /* 0x000fe20000000008 */
[CC--:B----4-:R-:W-:Y:S01]  /*0d80*/  FFMA R27, R16.reuse, R18.reuse, R27 ;  /* 0x00000012101b7223 */ /* 0x0d0fe2000000001b */
[-C--:B------:R-:W-:Y:S01]  /*0d90*/  FFMA R0, R16, R19.reuse, R0 ;  /* 0x0000001310007223 */ /* 0x080fe20000000000 */
[C---:B------:R-:W-:Y:S01]  /*0da0*/  FFMA R10, R17.reuse, R18, R10 ;  /* 0x00000012110a7223 */ /* 0x040fe2000000000a */
[----:B------:R-:W-:Y:S01]  /*0db0*/  FFMA R12, R17, R19, R8 ;  /* 0x00000013110c7223 */ /* 0x000fe20000000008 */
[CC--:B---3--:R-:W-:Y:S01]  /*0dc0*/  FFMA R8, R20.reuse, R24.reuse, R27 ;  /* 0x0000001814087223 */ /* 0x0c8fe2000000001b */
[-C--:B------:R-:W-:Y:S01]  /*0dd0*/  FFMA R9, R20, R25.reuse, R0 ;  /* 0x0000001914097223 */ /* 0x080fe20000000000 */
[C---:B------:R-:W-:Y:S01]  /*0de0*/  FFMA R24, R21.reuse, R24, R10 ;  /* 0x0000001815187223 */ /* 0x040fe2000000000a */
[----:B------:R-:W-:Y:S01]  /*0df0*/  FFMA R25, R21, R25, R12 ;  /* 0x0000001915197223 */ /* 0x000fe2000000000c */
[----:B------:R-:W-:Y:S06]  /*0e00*/  BRA.U UP0, `(.L_x_0) ;  /* 0xfffffff100dc7547 */ /* 0x000fec000b83ffff */
[----:B------:R-:W-:Y:S04]  /*0e10*/  STG.E.64 desc[UR6][R4.64], R8 ;  /* 0x0000000804007986 */ /* 0x000fe8000c101b06 */
[----:B------:R-:W-:Y:S01]  /*0e20*/  STG.E.64 desc[UR6][R2.64], R24 ;  /* 0x0000001802007986 */ /* 0x000fe2000c101b06 */
[----:B------:R-:W-:Y:S05]  /*0e30*/  EXIT ;  /* 0x000000000000794d */ /* 0x000fea0003800000 */
.L_x_1:
[----:B------:R-:W-:-:S00]  /*0e40*/  BRA `(.L_x_1) ;  /* 0xfffffffc00fc7947 */ /* 0x000fc0000383ffff */
[----:B------:R-:W-:-:S00]  /*0e50*/  NOP ;  /* 0x0000000000007918 */ /* 0x000fc00000000000 */
        /* <DEDUP_REMOVED lines=10> */
.L_x_2:


//--------------------- .nv.shared.reserved.0     --------------------------
	.section	.nv.shared.reserved.0,"aw",@nobits
	.weak		__nv_reservedSMEM_offset_0_alias
	.size		__nv_reservedSMEM_offset_0_alias, 0, 64
	.other		__nv_reservedSMEM_offset_0_alias,@"STO_CUDA_RESERVED_SHARED STV_DEFAULT"
__nv_reservedSMEM_offset_0_alias:
	.zero		0
	.zero		64


//--------------------- .nv.constant0._Z6KernelP6float2S0_S0_ --------------------------
	.section	.nv.constant0._Z6KernelP6float2S0_S0_,"a",@progbits
	.sectionflags	@""
	.align	4
.nv.constant0._Z6KernelP6float2S0_S0_:
	.zero		920


//--------------------- SYMBOLS --------------------------

	.type		.nv.reservedSmem.offset0,@object
	.size		.nv.reservedSmem.offset0,0x4
